	.headerflags	@"EF_CUDA_TEXMODE_UNIFIED EF_CUDA_64BIT_ADDRESS EF_CUDA_ACCELERATORS EF_CUDA_SM90 EF_CUDA_VIRTUAL_SM(EF_CUDA_SM90)"
	.elftype	@"ET_EXEC"


//--------------------- .nv.info                  --------------------------
	.section	.nv.info,"",@"SHT_CUDA_INFO"
	.align	4


	//----- nvinfo : EIATTR_REGCOUNT
	.align		4
        /*0000*/ 	.byte	0x04, 0x2f
        /*0002*/ 	.short	(.L_1 - .L_0)
	.align		4
.L_0:
        /*0004*/ 	.word	index@(triton_poi_fused_add_exp_lift_fresh_maximum_minimum_mul_sub_0)
        /*0008*/ 	.word	0x0000000a


	//----- nvinfo : EIATTR_MIN_STACK_SIZE
	.align		4
.L_1:
        /*000c*/ 	.byte	0x04, 0x12
        /*000e*/ 	.short	(.L_3 - .L_2)
	.align		4
.L_2:
        /*0010*/ 	.word	index@(triton_poi_fused_add_exp_lift_fresh_maximum_minimum_mul_sub_0)
        /*0014*/ 	.word	0x00000000


	//----- nvinfo : EIATTR_FRAME_SIZE
	.align		4
.L_3:
        /*0018*/ 	.byte	0x04, 0x11
        /*001a*/ 	.short	(.L_5 - .L_4)
	.align		4
.L_4:
        /*001c*/ 	.word	index@(triton_poi_fused_add_exp_lift_fresh_maximum_minimum_mul_sub_0)
        /*0020*/ 	.word	0x00000000


	//----- nvinfo : EIATTR_MIN_STACK_SIZE
	.align		4
.L_5:
        /*0024*/ 	.byte	0x04, 0x12
        /*0026*/ 	.short	(.L_7 - .L_6)
	.align		4
.L_6:
        /*0028*/ 	.word	index@(triton_poi_fused_add_exp_lift_fresh_maximum_minimum_mul_sub_0)
        /*002c*/ 	.word	0x00000000
.L_7:


//--------------------- .nv.info.triton_poi_fused_add_exp_lift_fresh_maximum_minimum_mul_sub_0 --------------------------
	.section	.nv.info.triton_poi_fused_add_exp_lift_fresh_maximum_minimum_mul_sub_0,"",@"SHT_CUDA_INFO"
	.sectionflags	@""
	.align	4


	//----- nvinfo : EIATTR_CUDA_API_VERSION
	.align		4
        /*0000*/ 	.byte	0x04, 0x37
        /*0002*/ 	.short	(.L_9 - .L_8)
.L_8:
        /*0004*/ 	.word	0x0000007c


	//----- nvinfo : EIATTR_KPARAM_INFO
	.align		4
.L_9:
        /*0008*/ 	.byte	0x04, 0x17
        /*000a*/ 	.short	(.L_11 - .L_10)
.L_10:
        /*000c*/ 	.word	0x00000000
        /*0010*/ 	.short	0x0002
        /*0012*/ 	.short	0x0010
        /*0014*/ 	.byte	0x00, 0xf0, 0x11, 0x00


	//----- nvinfo : EIATTR_KPARAM_INFO
	.align		4
.L_11:
        /*0018*/ 	.byte	0x04, 0x17
        /*001a*/ 	.short	(.L_13 - .L_12)
.L_12:
        /*001c*/ 	.word	0x00000000
        /*0020*/ 	.short	0x0001
        /*0022*/ 	.short	0x0008
        /*0024*/ 	.byte	0x00, 0xf4, 0x21, 0x00


	//----- nvinfo : EIATTR_KPARAM_INFO
	.align		4
.L_13:
        /*0028*/ 	.byte	0x04, 0x17
        /*002a*/ 	.short	(.L_15 - .L_14)
.L_14:
        /*002c*/ 	.word	0x00000000
        /*0030*/ 	.short	0x0000
        /*0032*/ 	.short	0x0000
        /*0034*/ 	.byte	0x00, 0xf4, 0x21, 0x00


	//----- nvinfo : EIATTR_SPARSE_MMA_MASK
	.align		4
.L_15:
        /*0038*/ 	.byte	0x03, 0x50
        /*003a*/ 	.short	0x0000


	//----- nvinfo : EIATTR_MAXREG_COUNT
	.align		4
        /*003c*/ 	.byte	0x03, 0x1b
        /*003e*/ 	.short	0x00ff


	//----- nvinfo : EIATTR_EXIT_INSTR_OFFSETS
	.align		4
        /*0040*/ 	.byte	0x04, 0x1c
        /*0042*/ 	.short	(.L_17 - .L_16)


	//   ....[0]....
.L_16:
        /*0044*/ 	.word	0x000001c0


	//   ....[1]....
        /*0048*/ 	.word	0x000001f0


	//----- nvinfo : EIATTR_REQNTID
	.align		4
.L_17:
        /*004c*/ 	.byte	0x04, 0x10
        /*004e*/ 	.short	(.L_19 - .L_18)
.L_18:
        /*0050*/ 	.word	0x00000080
        /*0054*/ 	.word	0x00000001
        /*0058*/ 	.word	0x00000001


	//----- nvinfo : EIATTR_CRS_STACK_SIZE
	.align		4
.L_19:
        /*005c*/ 	.byte	0x04, 0x1e
        /*005e*/ 	.short	(.L_21 - .L_20)
.L_20:
        /*0060*/ 	.word	0x00000000


	//----- nvinfo : EIATTR_CBANK_PARAM_SIZE
	.align		4
.L_21:
        /*0064*/ 	.byte	0x03, 0x19
        /*0066*/ 	.short	0x0014


	//----- nvinfo : EIATTR_PARAM_CBANK
	.align		4
        /*0068*/ 	.byte	0x04, 0x0a
        /*006a*/ 	.short	(.L_23 - .L_22)
	.align		4
.L_22:
        /*006c*/ 	.word	index@(.nv.constant0.triton_poi_fused_add_exp_lift_fresh_maximum_minimum_mul_sub_0)
        /*0070*/ 	.short	0x0210
        /*0072*/ 	.short	0x0014


	//----- nvinfo : EIATTR_SW_WAR
	.align		4
.L_23:
        /*0074*/ 	.byte	0x04, 0x36
        /*0076*/ 	.short	(.L_25 - .L_24)
.L_24:
        /*0078*/ 	.word	0x00000008
.L_25:


//--------------------- .nv.callgraph             --------------------------
	.section	.nv.callgraph,"",@"SHT_CUDA_CALLGRAPH"
	.align	4
	.sectionentsize	8
	.align		4
        /*0000*/ 	.word	0x00000000
	.align		4
        /*0004*/ 	.word	0xffffffff
	.align		4
        /*0008*/ 	.word	0x00000000
	.align		4
        /*000c*/ 	.word	0xfffffffe
	.align		4
        /*0010*/ 	.word	0x00000000
	.align		4
        /*0014*/ 	.word	0xfffffffd
	.align		4
        /*0018*/ 	.word	0x00000000
	.align		4
        /*001c*/ 	.word	0xfffffffc


//--------------------- .text.triton_poi_fused_add_exp_lift_fresh_maximum_minimum_mul_sub_0 --------------------------
	.section	.text.triton_poi_fused_add_exp_lift_fresh_maximum_minimum_mul_sub_0,"ax",@progbits
	.align	128
        .global         triton_poi_fused_add_exp_lift_fresh_maximum_minimum_mul_sub_0
        .type           triton_poi_fused_add_exp_lift_fresh_maximum_minimum_mul_sub_0,@function
        .size           triton_poi_fused_add_exp_lift_fresh_maximum_minimum_mul_sub_0,(.L_x_3 - triton_poi_fused_add_exp_lift_fresh_maximum_minimum_mul_sub_0)
        .other          triton_poi_fused_add_exp_lift_fresh_maximum_minimum_mul_sub_0,@"STO_CUDA_ENTRY STV_DEFAULT"
triton_poi_fused_add_exp_lift_fresh_maximum_minimum_mul_sub_0:
.text.triton_poi_fused_add_exp_lift_fresh_maximum_minimum_mul_sub_0:
[----:B------:R-:W0:Y:S02]  /*0000*/  LDC R1, c[0x0][0x28] ;  /* 0x00000a00ff017b82 */ /* 0x000e240000000800 */
[----:B------:R-:W1:Y:S01]  /*0010*/  S2R R0, SR_TID.X ;  /* 0x0000000000007919 */ /* 0x000e620000002100 */
[----:B------:R-:W-:Y:S01]  /*0020*/  ULDC.64 UR4, c[0x0][0x208] ;  /* 0x0000820000047ab9 */ /* 0x000fe20000000a00 */
[----:B------:R-:W-:Y:S01]  /*0030*/  BSSY B0, `(.L_x_0) ;  /* 0x000000a000007945 */ /* 0x000fe20003800000 */
[----:B------:R-:W2:Y:S01]  /*0040*/  S2R R5, SR_CTAID.X ;  /* 0x0000000000057919 */ /* 0x000ea20000002500 */
[----:B-1----:R-:W-:-:S04]  /*0050*/  LOP3.LUT R0, R0, 0x7f, RZ, 0xc0, !PT ;  /* 0x0000007f00007812 */ /* 0x002fc800078ec0ff */
[----:B--2---:R-:W-:Y:S01]  /*0060*/  LEA R5, R5, R0, 0x7 ;  /* 0x0000000005057211 */ /* 0x004fe200078e38ff */
[----:B------:R-:W-:-:S03]  /*0070*/  HFMA2.MMA R0, -RZ, RZ, 0, 0 ;  /* 0x00000000ff007435 */ /* 0x000fc600000001ff */
[----:B------:R-:W-:-:S13]  /*0080*/  ISETP.GE.AND P0, PT, R5, 0x100, PT ;  /* 0x000001000500780c */ /* 0x000fda0003f06270 */
[----:B------:R-:W-:Y:S05]  /*0090*/  @P0 BRA `(.L_x_1) ;  /* 0x00000000000c0947 */ /* 0x000fea0003800000 */
[----:B------:R-:W1:Y:S02]  /*00a0*/  LDC.64 R2, c[0x0][0x210] ;  /* 0x00008400ff027b82 */ /* 0x000e640000000a00 */
[----:B-1----:R-:W-:-:S05]  /*00b0*/  IMAD.WIDE R2, R5, 0x4, R2 ;  /* 0x0000000405027825 */ /* 0x002fca00078e0202 */
[----:B------:R1:W5:Y:S02]  /*00c0*/  LDG.E R0, desc[UR4][R2.64] ;  /* 0x0000000402007981 */ /* 0x000364000c1e1900 */
.L_x_1:
[----:B------:R-:W-:Y:S05]  /*00d0*/  BSYNC B0 ;  /* 0x0000000000007941 */ /* 0x000fea0003800000 */
.L_x_0:
[C---:B-----5:R-:W-:Y:S01]  /*00e0*/  FMUL R4, R0.reuse, 1.4426950216293334961 ;  /* 0x3fb8aa3b00047820 */ /* 0x060fe20000400000 */
[----:B-1----:R-:W1:Y:S01]  /*00f0*/  LDC.64 R2, c[0x0][0x218] ;  /* 0x00008600ff027b82 */ /* 0x002e620000000a00 */
[----:B------:R-:W-:-:S03]  /*0100*/  FSETP.GEU.AND P2, PT, R0, RZ, PT ;  /* 0x000000ff0000720b */ /* 0x000fc60003f4e000 */
[----:B------:R-:W-:Y:S02]  /*0110*/  FSETP.GEU.AND P1, PT, R4, -126, PT ;  /* 0xc2fc00000400780b */ /* 0x000fe40003f2e000 */
[----:B------:R-:W-:-:S11]  /*0120*/  FSEL R0, R0, RZ, P2 ;  /* 0x000000ff00007208 */ /* 0x000fd60001000000 */
[----:B------:R-:W-:-:S04]  /*0130*/  @!P1 FMUL R4, R4, 0.5 ;  /* 0x3f00000004049820 */ /* 0x000fc80000400000 */
[----:B------:R-:W2:Y:S01]  /*0140*/  MUFU.EX2 R6, R4 ;  /* 0x0000000400067308 */ /* 0x000ea20000000800 */
[----:B-1----:R-:W-:-:S04]  /*0150*/  IMAD.WIDE R2, R5, 0x4, R2 ;  /* 0x0000000405027825 */ /* 0x002fc800078e0202 */
[----:B--2---:R-:W-:-:S04]  /*0160*/  @!P1 FMUL R6, R6, R6 ;  /* 0x0000000606069220 */ /* 0x004fc80000400000 */
[----:B------:R-:W-:-:S04]  /*0170*/  FADD R6, R6, -1 ;  /* 0xbf80000006067421 */ /* 0x000fc80000000000 */
[----:B------:R-:W-:-:S05]  /*0180*/  FMUL R6, R6, 1.6732631921768188477 ;  /* 0x3fd62d7d06067820 */ /* 0x000fca0000400000 */
[----:B------:R-:W-:-:S04]  /*0190*/  FSETP.GT.AND P1, PT, R6, RZ, PT ;  /* 0x000000ff0600720b */ /* 0x000fc80003f24000 */
[----:B------:R-:W-:-:S05]  /*01a0*/  FSEL R7, R6, RZ, !P1 ;  /* 0x000000ff06077208 */ /* 0x000fca0004800000 */
[----:B------:R-:W-:Y:S01]  /*01b0*/  FADD R0, R0, R7 ;  /* 0x0000000700007221 */ /* 0x000fe20000000000 */
[----:B------:R-:W-:Y:S06]  /*01c0*/  @P0 EXIT ;  /* 0x000000000000094d */ /* 0x000fec0003800000 */
[----:B------:R-:W-:-:S05]  /*01d0*/  FMUL R5, R0, 1.0507010221481323242 ;  /* 0x3f867d5f00057820 */ /* 0x000fca0000400000 */
[----:B------:R-:W-:Y:S01]  /*01e0*/  STG.E desc[UR4][R2.64], R5 ;  /* 0x0000000502007986 */ /* 0x000fe2000c101904 */
[----:B------:R-:W-:Y:S05]  /*01f0*/  EXIT ;  /* 0x000000000000794d */ /* 0x000fea0003800000 */
.L_x_2:
[----:B------:R-:W-:-:S00]  /*0200*/  BRA `(.L_x_2) ;  /* 0xfffffffc00fc7947 */ /* 0x000fc0000383ffff */
[----:B------:R-:W-:-:S00]  /*0210*/  NOP ;  /* 0x0000000000007918 */ /* 0x000fc00000000000 */
        /* <DEDUP_REMOVED lines=14> */
.L_x_3:


//--------------------- .nv.constant0.triton_poi_fused_add_exp_lift_fresh_maximum_minimum_mul_sub_0 --------------------------
	.section	.nv.constant0.triton_poi_fused_add_exp_lift_fresh_maximum_minimum_mul_sub_0,"a",@progbits
	.sectionflags	@""
	.align	4
.nv.constant0.triton_poi_fused_add_exp_lift_fresh_maximum_minimum_mul_sub_0:
	.zero		548
